//
// Generated by NVIDIA NVVM Compiler
//
// Compiler Build ID: CL-36424714
// Cuda compilation tools, release 13.0, V13.0.88
// Based on NVVM 20.0.0
//

.version 9.0
.target sm_100
.address_size 64

	// .globl	_Z5resetPi

.visible .entry _Z5resetPi(
	.param .u64 .ptr .align 1 _Z5resetPi_param_0
)
{
	.reg .b32 	%r<6>;
	.reg .b64 	%rd<5>;

	ld.param.u64 	%rd1, [_Z5resetPi_param_0];
	cvta.to.global.u64 	%rd2, %rd1;
	mov.u32 	%r1, %ctaid.x;
	mov.u32 	%r2, %ntid.x;
	mov.u32 	%r3, %tid.x;
	mad.lo.s32 	%r4, %r1, %r2, %r3;
	mul.wide.s32 	%rd3, %r4, 4;
	add.s64 	%rd4, %rd2, %rd3;
	mov.b32 	%r5, -1;
	st.global.u32 	[%rd4], %r5;
	ret;

}
	// .globl	_Z17compute_positionsPiS_
.visible .entry _Z17compute_positionsPiS_(
	.param .u64 .ptr .align 1 _Z17compute_positionsPiS__param_0,
	.param .u64 .ptr .align 1 _Z17compute_positionsPiS__param_1
)
{
	.reg .b32 	%r<6>;
	.reg .b64 	%rd<9>;

	ld.param.u64 	%rd1, [_Z17compute_positionsPiS__param_0];
	ld.param.u64 	%rd2, [_Z17compute_positionsPiS__param_1];
	cvta.to.global.u64 	%rd3, %rd2;
	cvta.to.global.u64 	%rd4, %rd1;
	mov.u32 	%r1, %ctaid.x;
	mov.u32 	%r2, %ntid.x;
	mov.u32 	%r3, %tid.x;
	mad.lo.s32 	%r4, %r1, %r2, %r3;
	mul.wide.s32 	%rd5, %r4, 4;
	add.s64 	%rd6, %rd4, %rd5;
	ld.global.u32 	%r5, [%rd6];
	mul.wide.s32 	%rd7, %r5, 4;
	add.s64 	%rd8, %rd3, %rd7;
	st.global.u32 	[%rd8], %r4;
	ret;

}
	// .globl	_Z7permutePiS_ii
.visible .entry _Z7permutePiS_ii(
	.param .u64 .ptr .align 1 _Z7permutePiS_ii_param_0,
	.param .u64 .ptr .align 1 _Z7permutePiS_ii_param_1,
	.param .u32 _Z7permutePiS_ii_param_2,
	.param .u32 _Z7permutePiS_ii_param_3
)
{
	.reg .pred 	%p<16>;
	.reg .b32 	%r<29>;
	.reg .b64 	%rd<25>;

	ld.param.u64 	%rd11, [_Z7permutePiS_ii_param_0];
	ld.param.u64 	%rd12, [_Z7permutePiS_ii_param_1];
	ld.param.u32 	%r14, [_Z7permutePiS_ii_param_2];
	ld.param.u32 	%r15, [_Z7permutePiS_ii_param_3];
	cvta.to.global.u64 	%rd1, %rd12;
	cvta.to.global.u64 	%rd2, %rd11;
	setp.lt.s32 	%p3, %r14, 1;
	@%p3 bra 	$L__BB2_14;
	mov.u32 	%r17, %tid.x;
	mov.u32 	%r18, %ntid.x;
	mov.u32 	%r19, %ctaid.x;
	mad.lo.s32 	%r20, %r19, %r18, %r17;
	mul.lo.s32 	%r1, %r14, %r20;
	mov.b32 	%r25, 0;
$L__BB2_2:
	add.s32 	%r27, %r25, %r1;
	setp.ge.s32 	%p4, %r27, %r15;
	@%p4 bra 	$L__BB2_14;
	cvt.s64.s32 	%rd24, %r27;
	mul.wide.s32 	%rd13, %r27, 4;
	add.s64 	%rd23, %rd2, %rd13;
	ld.global.u32 	%r4, [%rd23];
	mul.wide.s32 	%rd14, %r4, 4;
	add.s64 	%rd15, %rd2, %rd14;
	ld.global.u32 	%r21, [%rd15];
	setp.eq.s32 	%p6, %r21, %r4;
	mov.pred 	%p15, 0;
	@%p6 bra 	$L__BB2_5;
	add.s64 	%rd17, %rd1, %rd14;
	ld.global.u32 	%r22, [%rd17];
	setp.eq.s32 	%p15, %r22, %r27;
$L__BB2_5:
	bar.sync 	0;
	@%p15 bra 	$L__BB2_13;
	ld.global.u32 	%r26, [%rd23];
	setp.eq.s32 	%p7, %r26, %r27;
	@%p7 bra 	$L__BB2_13;
$L__BB2_7:
	shl.b64 	%rd18, %rd24, 2;
	add.s64 	%rd19, %rd1, %rd18;
	ld.global.u32 	%r8, [%rd19];
	cvt.s64.s32 	%rd24, %r8;
	setp.eq.s32 	%p8, %r8, -1;
	setp.eq.s32 	%p9, %r27, %r8;
	or.pred  	%p10, %p8, %p9;
	@%p10 bra 	$L__BB2_13;
	mul.wide.s32 	%rd20, %r26, 4;
	add.s64 	%rd8, %rd1, %rd20;
	ld.global.u32 	%r23, [%rd8];
	setp.ne.s32 	%p11, %r23, %r27;
	@%p11 bra 	$L__BB2_10;
	st.global.u32 	[%rd8], %r8;
$L__BB2_10:
	shl.b64 	%rd21, %rd24, 2;
	add.s64 	%rd9, %rd2, %rd21;
	ld.global.u32 	%r28, [%rd9];
	mul.wide.s32 	%rd22, %r28, 4;
	add.s64 	%rd10, %rd1, %rd22;
	ld.global.u32 	%r24, [%rd10];
	setp.ne.s32 	%p12, %r24, %r8;
	@%p12 bra 	$L__BB2_12;
	st.global.u32 	[%rd10], %r27;
	ld.global.u32 	%r28, [%rd9];
$L__BB2_12:
	ld.global.u32 	%r26, [%rd23];
	st.global.u32 	[%rd23], %r28;
	st.global.u32 	[%rd9], %r26;
	setp.ne.s32 	%p13, %r26, %r8;
	mov.u64 	%rd23, %rd9;
	mov.u32 	%r27, %r8;
	@%p13 bra 	$L__BB2_7;
$L__BB2_13:
	add.s32 	%r25, %r25, 1;
	setp.ne.s32 	%p14, %r25, %r14;
	@%p14 bra 	$L__BB2_2;
$L__BB2_14:
	ret;

}


// ===== COMPILED SASS (sm_100) =====

	.target	sm_100

	.elftype	@"ET_EXEC"


//--------------------- .note.nv.tkinfo           --------------------------
	.section	.note.nv.tkinfo,"",@"SHT_NOTE"
	.sectionflags	@"SHF_NOTE_NV_TKINFO"
	.tkinfo
        /*0018*/ 	.word	0x00000002
        /*0030*/ 	.string	""
        /*0030*/ 	.string	"ptxas"
        /*0030*/ 	.string	"Cuda compilation tools, release 13.0, V13.0.88"
        /*0030*/ 	.string	"Build cuda_13.0.r13.0/compiler.36424714_0"
        /*0030*/ 	.string	"-arch sm_100 -m 64 "



//--------------------- .note.nv.cuinfo           --------------------------
	.section	.note.nv.cuinfo,"",@"SHT_NOTE"
	.sectionflags	@"SHF_NOTE_NV_CUINFO"
        /*0018*/ 	.short	0x0002
        /*001a*/ 	.short	0x0064
        /*001c*/ 	.short	0x0082
	.zero		2


//--------------------- .nv.info                  --------------------------
	.section	.nv.info,"",@"SHT_CUDA_INFO"
	.align	4


	//----- nvinfo : EIATTR_REGCOUNT
	.align		4
        /*0000*/ 	.byte	0x04, 0x2f
        /*0002*/ 	.short	(.L_1 - .L_0)
	.align		4
.L_0:
        /*0004*/ 	.word	index@(_Z5resetPi)
        /*0008*/ 	.word	0x0000000a


	//----- nvinfo : EIATTR_FRAME_SIZE
	.align		4
.L_1:
        /*000c*/ 	.byte	0x04, 0x11
        /*000e*/ 	.short	(.L_3 - .L_2)
	.align		4
.L_2:
        /*0010*/ 	.word	index@(_Z5resetPi)
        /*0014*/ 	.word	0x00000000


	//----- nvinfo : EIATTR_REGCOUNT
	.align		4
.L_3:
        /*0018*/ 	.byte	0x04, 0x2f
        /*001a*/ 	.short	(.L_5 - .L_4)
	.align		4
.L_4:
        /*001c*/ 	.word	index@(_Z17compute_positionsPiS_)
        /*0020*/ 	.word	0x0000000a


	//----- nvinfo : EIATTR_FRAME_SIZE
	.align		4
.L_5:
        /*0024*/ 	.byte	0x04, 0x11
        /*0026*/ 	.short	(.L_7 - .L_6)
	.align		4
.L_6:
        /*0028*/ 	.word	index@(_Z17compute_positionsPiS_)
        /*002c*/ 	.word	0x00000000


	//----- nvinfo : EIATTR_REGCOUNT
	.align		4
.L_7:
        /*0030*/ 	.byte	0x04, 0x2f
        /*0032*/ 	.short	(.L_9 - .L_8)
	.align		4
.L_8:
        /*0034*/ 	.word	index@(_Z7permutePiS_ii)
        /*0038*/ 	.word	0x00000016


	//----- nvinfo : EIATTR_FRAME_SIZE
	.align		4
.L_9:
        /*003c*/ 	.byte	0x04, 0x11
        /*003e*/ 	.short	(.L_11 - .L_10)
	.align		4
.L_10:
        /*0040*/ 	.word	index@(_Z7permutePiS_ii)
        /*0044*/ 	.word	0x00000000


	//----- nvinfo : EIATTR_MIN_STACK_SIZE
	.align		4
.L_11:
        /*0048*/ 	.byte	0x04, 0x12
        /*004a*/ 	.short	(.L_13 - .L_12)
	.align		4
.L_12:
        /*004c*/ 	.word	index@(_Z7permutePiS_ii)
        /*0050*/ 	.word	0x00000000


	//----- nvinfo : EIATTR_MIN_STACK_SIZE
	.align		4
.L_13:
        /*0054*/ 	.byte	0x04, 0x12
        /*0056*/ 	.short	(.L_15 - .L_14)
	.align		4
.L_14:
        /*0058*/ 	.word	index@(_Z17compute_positionsPiS_)
        /*005c*/ 	.word	0x00000000


	//----- nvinfo : EIATTR_MIN_STACK_SIZE
	.align		4
.L_15:
        /*0060*/ 	.byte	0x04, 0x12
        /*0062*/ 	.short	(.L_17 - .L_16)
	.align		4
.L_16:
        /*0064*/ 	.word	index@(_Z5resetPi)
        /*0068*/ 	.word	0x00000000
.L_17:


//--------------------- .nv.compat                --------------------------
	.section	.nv.compat,"",@"SHT_CUDA_COMPAT_INFO"
	.align	4
        /*0000*/ 	.byte	0x02, 0x09, 0x00, 0x00, 0x02, 0x02, 0x01, 0x00, 0x02, 0x05, 0x05, 0x00, 0x03, 0x07, 0x01, 0x01
        /*0010*/ 	.byte	0x02, 0x03, 0x00, 0x00, 0x02, 0x06, 0x01, 0x00, 0x04, 0x0b, 0x08, 0x00, 0x09, 0x00, 0x00, 0x00
        /*0020*/ 	.byte	0x00, 0x00, 0x00, 0x00


//--------------------- .nv.info._Z7permutePiS_ii --------------------------
	.section	.nv.info._Z7permutePiS_ii,"",@"SHT_CUDA_INFO"
	.sectionflags	@""
	.align	4


	//----- nvinfo : EIATTR_CUDA_API_VERSION
	.align		4
        /*0000*/ 	.byte	0x04, 0x37
        /*0002*/ 	.short	(.L_19 - .L_18)
.L_18:
        /*0004*/ 	.word	0x00000082


	//----- nvinfo : EIATTR_KPARAM_INFO
	.align		4
.L_19:
        /*0008*/ 	.byte	0x04, 0x17
        /*000a*/ 	.short	(.L_21 - .L_20)
.L_20:
        /*000c*/ 	.word	0x00000000
        /*0010*/ 	.short	0x0003
        /*0012*/ 	.short	0x0014
        /*0014*/ 	.byte	0x00, 0xf0, 0x11, 0x00


	//----- nvinfo : EIATTR_KPARAM_INFO
	.align		4
.L_21:
        /*0018*/ 	.byte	0x04, 0x17
        /*001a*/ 	.short	(.L_23 - .L_22)
.L_22:
        /*001c*/ 	.word	0x00000000
        /*0020*/ 	.short	0x0002
        /*0022*/ 	.short	0x0010
        /*0024*/ 	.byte	0x00, 0xf0, 0x11, 0x00


	//----- nvinfo : EIATTR_KPARAM_INFO
	.align		4
.L_23:
        /*0028*/ 	.byte	0x04, 0x17
        /*002a*/ 	.short	(.L_25 - .L_24)
.L_24:
        /*002c*/ 	.word	0x00000000
        /*0030*/ 	.short	0x0001
        /*0032*/ 	.short	0x0008
        /*0034*/ 	.byte	0x00, 0xf5, 0x21, 0x00


	//----- nvinfo : EIATTR_KPARAM_INFO
	.align		4
.L_25:
        /*0038*/ 	.byte	0x04, 0x17
        /*003a*/ 	.short	(.L_27 - .L_26)
.L_26:
        /*003c*/ 	.word	0x00000000
        /*0040*/ 	.short	0x0000
        /*0042*/ 	.short	0x0000
        /*0044*/ 	.byte	0x00, 0xf5, 0x21, 0x00


	//----- nvinfo : EIATTR_SPARSE_MMA_MASK
	.align		4
.L_27:
        /*0048*/ 	.byte	0x03, 0x50
        /*004a*/ 	.short	0x0000


	//----- nvinfo : EIATTR_MAXREG_COUNT
	.align		4
        /*004c*/ 	.byte	0x03, 0x1b
        /*004e*/ 	.short	0x00ff


	//----- nvinfo : EIATTR_NUM_BARRIERS
	.align		4
        /*0050*/ 	.byte	0x02, 0x4c
        /*0052*/ 	.byte	0x01
	.zero		1


	//----- nvinfo : EIATTR_MERCURY_ISA_VERSION
	.align		4
        /*0054*/ 	.byte	0x03, 0x5f
        /*0056*/ 	.short	0x0101


	//----- nvinfo : EIATTR_VRC_CTA_INIT_COUNT
	.align		4
        /*0058*/ 	.byte	0x02, 0x4a
	.zero		1
	.zero		1


	//----- nvinfo : EIATTR_EXIT_INSTR_OFFSETS
	.align		4
        /*005c*/ 	.byte	0x04, 0x1c
        /*005e*/ 	.short	(.L_29 - .L_28)


	//   ....[0]....
.L_28:
        /*0060*/ 	.word	0x00000030


	//   ....[1]....
        /*0064*/ 	.word	0x000000f0


	//   ....[2]....
        /*0068*/ 	.word	0x00000430


	//----- nvinfo : EIATTR_CRS_STACK_SIZE
	.align		4
.L_29:
        /*006c*/ 	.byte	0x04, 0x1e
        /*006e*/ 	.short	(.L_31 - .L_30)
.L_30:
        /*0070*/ 	.word	0x00000000


	//----- nvinfo : EIATTR_CBANK_PARAM_SIZE
	.align		4
.L_31:
        /*0074*/ 	.byte	0x03, 0x19
        /*0076*/ 	.short	0x0018


	//----- nvinfo : EIATTR_PARAM_CBANK
	.align		4
        /*0078*/ 	.byte	0x04, 0x0a
        /*007a*/ 	.short	(.L_33 - .L_32)
	.align		4
.L_32:
        /*007c*/ 	.word	index@(.nv.constant0._Z7permutePiS_ii)
        /*0080*/ 	.short	0x0380
        /*0082*/ 	.short	0x0018


	//----- nvinfo : EIATTR_SW_WAR
	.align		4
.L_33:
        /*0084*/ 	.byte	0x04, 0x36
        /*0086*/ 	.short	(.L_35 - .L_34)
.L_34:
        /*0088*/ 	.word	0x00000008
.L_35:


//--------------------- .nv.info._Z17compute_positionsPiS_ --------------------------
	.section	.nv.info._Z17compute_positionsPiS_,"",@"SHT_CUDA_INFO"
	.sectionflags	@""
	.align	4


	//----- nvinfo : EIATTR_CUDA_API_VERSION
	.align		4
        /*0000*/ 	.byte	0x04, 0x37
        /*0002*/ 	.short	(.L_37 - .L_36)
.L_36:
        /*0004*/ 	.word	0x00000082


	//----- nvinfo : EIATTR_KPARAM_INFO
	.align		4
.L_37:
        /*0008*/ 	.byte	0x04, 0x17
        /*000a*/ 	.short	(.L_39 - .L_38)
.L_38:
        /*000c*/ 	.word	0x00000000
        /*0010*/ 	.short	0x0001
        /*0012*/ 	.short	0x0008
        /*0014*/ 	.byte	0x00, 0xf5, 0x21, 0x00


	//----- nvinfo : EIATTR_KPARAM_INFO
	.align		4
.L_39:
        /*0018*/ 	.byte	0x04, 0x17
        /*001a*/ 	.short	(.L_41 - .L_40)
.L_40:
        /*001c*/ 	.word	0x00000000
        /*0020*/ 	.short	0x0000
        /*0022*/ 	.short	0x0000
        /*0024*/ 	.byte	0x00, 0xf5, 0x21, 0x00


	//----- nvinfo : EIATTR_SPARSE_MMA_MASK
	.align		4
.L_41:
        /*0028*/ 	.byte	0x03, 0x50
        /*002a*/ 	.short	0x0000


	//----- nvinfo : EIATTR_MAXREG_COUNT
	.align		4
        /*002c*/ 	.byte	0x03, 0x1b
        /*002e*/ 	.short	0x00ff


	//----- nvinfo : EIATTR_MERCURY_ISA_VERSION
	.align		4
        /*0030*/ 	.byte	0x03, 0x5f
        /*0032*/ 	.short	0x0101


	//----- nvinfo : EIATTR_VRC_CTA_INIT_COUNT
	.align		4
        /*0034*/ 	.byte	0x02, 0x4a
	.zero		1
	.zero		1


	//----- nvinfo : EIATTR_EXIT_INSTR_OFFSETS
	.align		4
        /*0038*/ 	.byte	0x04, 0x1c
        /*003a*/ 	.short	(.L_43 - .L_42)


	//   ....[0]....
.L_42:
        /*003c*/ 	.word	0x000000c0


	//----- nvinfo : EIATTR_CBANK_PARAM_SIZE
	.align		4
.L_43:
        /*0040*/ 	.byte	0x03, 0x19
        /*0042*/ 	.short	0x0010


	//----- nvinfo : EIATTR_PARAM_CBANK
	.align		4
        /*0044*/ 	.byte	0x04, 0x0a
        /*0046*/ 	.short	(.L_45 - .L_44)
	.align		4
.L_44:
        /*0048*/ 	.word	index@(.nv.constant0._Z17compute_positionsPiS_)
        /*004c*/ 	.short	0x0380
        /*004e*/ 	.short	0x0010


	//----- nvinfo : EIATTR_SW_WAR
	.align		4
.L_45:
        /*0050*/ 	.byte	0x04, 0x36
        /*0052*/ 	.short	(.L_47 - .L_46)
.L_46:
        /*0054*/ 	.word	0x00000008
.L_47:


//--------------------- .nv.info._Z5resetPi       --------------------------
	.section	.nv.info._Z5resetPi,"",@"SHT_CUDA_INFO"
	.sectionflags	@""
	.align	4


	//----- nvinfo : EIATTR_CUDA_API_VERSION
	.align		4
        /*0000*/ 	.byte	0x04, 0x37
        /*0002*/ 	.short	(.L_49 - .L_48)
.L_48:
        /*0004*/ 	.word	0x00000082


	//----- nvinfo : EIATTR_KPARAM_INFO
	.align		4
.L_49:
        /*0008*/ 	.byte	0x04, 0x17
        /*000a*/ 	.short	(.L_51 - .L_50)
.L_50:
        /*000c*/ 	.word	0x00000000
        /*0010*/ 	.short	0x0000
        /*0012*/ 	.short	0x0000
        /*0014*/ 	.byte	0x00, 0xf5, 0x21, 0x00


	//----- nvinfo : EIATTR_SPARSE_MMA_MASK
	.align		4
.L_51:
        /*0018*/ 	.byte	0x03, 0x50
        /*001a*/ 	.short	0x0000


	//----- nvinfo : EIATTR_MAXREG_COUNT
	.align		4
        /*001c*/ 	.byte	0x03, 0x1b
        /*001e*/ 	.short	0x00ff


	//----- nvinfo : EIATTR_MERCURY_ISA_VERSION
	.align		4
        /*0020*/ 	.byte	0x03, 0x5f
        /*0022*/ 	.short	0x0101


	//----- nvinfo : EIATTR_VRC_CTA_INIT_COUNT
	.align		4
        /*0024*/ 	.byte	0x02, 0x4a
	.zero		1
	.zero		1


	//----- nvinfo : EIATTR_EXIT_INSTR_OFFSETS
	.align		4
        /*0028*/ 	.byte	0x04, 0x1c
        /*002a*/ 	.short	(.L_53 - .L_52)


	//   ....[0]....
.L_52:
        /*002c*/ 	.word	0x000000a0


	//----- nvinfo : EIATTR_CBANK_PARAM_SIZE
	.align		4
.L_53:
        /*0030*/ 	.byte	0x03, 0x19
        /*0032*/ 	.short	0x0008


	//----- nvinfo : EIATTR_PARAM_CBANK
	.align		4
        /*0034*/ 	.byte	0x04, 0x0a
        /*0036*/ 	.short	(.L_55 - .L_54)
	.align		4
.L_54:
        /*0038*/ 	.word	index@(.nv.constant0._Z5resetPi)
        /*003c*/ 	.short	0x0380
        /*003e*/ 	.short	0x0008


	//----- nvinfo : EIATTR_SW_WAR
	.align		4
.L_55:
        /*0040*/ 	.byte	0x04, 0x36
        /*0042*/ 	.short	(.L_57 - .L_56)
.L_56:
        /*0044*/ 	.word	0x00000008
.L_57:


//--------------------- .nv.callgraph             --------------------------
	.section	.nv.callgraph,"",@"SHT_CUDA_CALLGRAPH"
	.align	4
	.sectionentsize	8
	.align		4
        /*0000*/ 	.word	0x00000000
	.align		4
        /*0004*/ 	.word	0xffffffff
	.align		4
        /*0008*/ 	.word	0x00000000
	.align		4
        /*000c*/ 	.word	0xfffffffe
	.align		4
        /*0010*/ 	.word	0x00000000
	.align		4
        /*0014*/ 	.word	0xfffffffd
	.align		4
        /*0018*/ 	.word	0x00000000
	.align		4
        /*001c*/ 	.word	0xfffffffc


//--------------------- .text._Z7permutePiS_ii    --------------------------
	.section	.text._Z7permutePiS_ii,"ax",@progbits
	.align	128
        .global         _Z7permutePiS_ii
        .type           _Z7permutePiS_ii,@function
        .size           _Z7permutePiS_ii,(.L_x_7 - _Z7permutePiS_ii)
        .other          _Z7permutePiS_ii,@"STO_CUDA_ENTRY STV_DEFAULT"
_Z7permutePiS_ii:
.text._Z7permutePiS_ii:
[----:B------:R-:W-:Y:S08]  /*0000*/  LDC R1, c[0x0][0x37c] ;  /* 0x0000df00ff017b82 */ /* 0x000ff00000000800 */
[----:B------:R-:W0:Y:S02]  /*0010*/  LDC R0, c[0x0][0x390] ;  /* 0x0000e400ff007b82 */ /* 0x000e240000000800 */
[----:B0-----:R-:W-:-:S13]  /*0020*/  ISETP.GE.AND P0, PT, R0, 0x1, PT ;  /* 0x000000010000780c */ /* 0x001fda0003f06270 */
[----:B------:R-:W-:Y:S05]  /*0030*/  @!P0 EXIT ;  /* 0x000000000000894d */ /* 0x000fea0003800000 */
[----:B------:R-:W0:Y:S01]  /*0040*/  S2R R5, SR_TID.X ;  /* 0x0000000000057919 */ /* 0x000e220000002100 */
[----:B------:R-:W0:Y:S01]  /*0050*/  LDCU UR4, c[0x0][0x360] ;  /* 0x00006c00ff0477ac */ /* 0x000e220008000800 */
[----:B------:R-:W0:Y:S01]  /*0060*/  S2R R0, SR_CTAID.X ;  /* 0x0000000000007919 */ /* 0x000e220000002500 */
[----:B------:R-:W1:Y:S01]  /*0070*/  LDCU.64 UR6, c[0x0][0x358] ;  /* 0x00006b00ff0677ac */ /* 0x000e620008000a00 */
[----:B0-----:R-:W-:Y:S01]  /*0080*/  IMAD R5, R0, UR4, R5 ;  /* 0x0000000400057c24 */ /* 0x001fe2000f8e0205 */
[----:B-1----:R-:W-:-:S06]  /*0090*/  UMOV UR4, URZ ;  /* 0x000000ff00047c82 */ /* 0x002fcc0008000000 */
.L_x_3:
[----:B0-----:R-:W0:Y:S02]  /*00a0*/  LDC.64 R2, c[0x0][0x390] ;  /* 0x0000e400ff027b82 */ /* 0x001e240000000a00 */
[----:B0-----:R-:W-:Y:S01]  /*00b0*/  IMAD R0, R5, R2, UR4 ;  /* 0x0000000405007e24 */ /* 0x001fe2000f8e0202 */
[----:B------:R-:W-:-:S04]  /*00c0*/  UIADD3 UR4, UPT, UPT, UR4, 0x1, URZ ;  /* 0x0000000104047890 */ /* 0x000fc8000fffe0ff */
[----:B------:R-:W-:Y:S02]  /*00d0*/  ISETP.GE.AND P0, PT, R0, R3, PT ;  /* 0x000000030000720c */ /* 0x000fe40003f06270 */
[----:B------:R-:W-:-:S11]  /*00e0*/  ISETP.NE.AND P1, PT, R2, UR4, PT ;  /* 0x0000000402007c0c */ /* 0x000fd6000bf25270 */
[----:B------:R-:W-:Y:S05]  /*00f0*/  @P0 EXIT ;  /* 0x000000000000094d */ /* 0x000fea0003800000 */
[----:B------:R-:W0:Y:S01]  /*0100*/  LDC.64 R6, c[0x0][0x380] ;  /* 0x0000e000ff067b82 */ /* 0x000e220000000a00 */
[----:B------:R-:W1:Y:S01]  /*0110*/  LDCU.64 UR8, c[0x0][0x388] ;  /* 0x00007100ff0877ac */ /* 0x000e620008000a00 */
[----:B------:R-:W2:Y:S01]  /*0120*/  LDCU.64 UR10, c[0x0][0x380] ;  /* 0x00007000ff0a77ac */ /* 0x000ea20008000a00 */
[----:B0-----:R-:W-:-:S05]  /*0130*/  IMAD.WIDE R2, R0, 0x4, R6 ;  /* 0x0000000400027825 */ /* 0x001fca00078e0206 */
[----:B------:R-:W3:Y:S02]  /*0140*/  LDG.E R11, desc[UR6][R2.64] ;  /* 0x00000006020b7981 */ /* 0x000ee4000c1e1900 */
[----:B---3--:R-:W-:-:S06]  /*0150*/  IMAD.WIDE R6, R11, 0x4, R6 ;  /* 0x000000040b067825 */ /* 0x008fcc00078e0206 */
[----:B------:R-:W3:Y:S02]  /*0160*/  LDG.E R6, desc[UR6][R6.64] ;  /* 0x0000000606067981 */ /* 0x000ee4000c1e1900 */
[----:B---3--:R-:W-:-:S13]  /*0170*/  ISETP.NE.AND P0, PT, R6, R11, PT ;  /* 0x0000000b0600720c */ /* 0x008fda0003f05270 */
[----:B------:R-:W0:Y:S02]  /*0180*/  @P0 LDC.64 R8, c[0x0][0x388] ;  /* 0x0000e200ff080b82 */ /* 0x000e240000000a00 */
[----:B0-----:R-:W-:-:S06]  /*0190*/  @P0 IMAD.WIDE R8, R11, 0x4, R8 ;  /* 0x000000040b080825 */ /* 0x001fcc00078e0208 */
[----:B------:R-:W3:Y:S01]  /*01a0*/  @P0 LDG.E R9, desc[UR6][R8.64] ;  /* 0x0000000608090981 */ /* 0x000ee2000c1e1900 */
[----:B------:R-:W-:Y:S01]  /*01b0*/  BSSY.RECONVERGENT B0, `(.L_x_0) ;  /* 0x0000026000007945 */ /* 0x000fe20003800200 */
[--C-:B------:R-:W-:Y:S01]  /*01c0*/  SHF.R.S32.HI R19, RZ, 0x1f, R0.reuse ;  /* 0x0000001fff137819 */ /* 0x100fe20000011400 */
[----:B------:R-:W-:Y:S01]  /*01d0*/  IMAD.MOV.U32 R14, RZ, RZ, R0 ;  /* 0x000000ffff0e7224 */ /* 0x000fe200078e0000 */
[----:B------:R-:W-:Y:S01]  /*01e0*/  BAR.SYNC.DEFER_BLOCKING 0x0 ;  /* 0x0000000000007b1d */ /* 0x000fe20000010000 */
[----:B---3--:R-:W-:-:S13]  /*01f0*/  ISETP.EQ.AND P2, PT, R9, R0, PT ;  /* 0x000000000900720c */ /* 0x008fda0003f42270 */
[----:B-12---:R-:W-:Y:S05]  /*0200*/  @P0 BRA P2, `(.L_x_1) ;  /* 0x0000000000800947 */ /* 0x006fea0001000000 */
[----:B------:R-:W2:Y:S02]  /*0210*/  LDG.E R9, desc[UR6][R2.64] ;  /* 0x0000000602097981 */ /* 0x000ea4000c1e1900 */
[----:B--2---:R-:W-:-:S13]  /*0220*/  ISETP.NE.AND P0, PT, R9, R0, PT ;  /* 0x000000000900720c */ /* 0x004fda0003f05270 */
[----:B------:R-:W-:Y:S05]  /*0230*/  @!P0 BRA `(.L_x_1) ;  /* 0x0000000000748947 */ /* 0x000fea0003800000 */
[----:B------:R-:W0:Y:S01]  /*0240*/  LDC.64 R6, c[0x0][0x388] ;  /* 0x0000e200ff067b82 */ /* 0x000e220000000a00 */
[----:B------:R-:W-:-:S07]  /*0250*/  IMAD.MOV.U32 R15, RZ, RZ, R9 ;  /* 0x000000ffff0f7224 */ /* 0x000fce00078e0009 */
.L_x_2:
[----:B------:R-:W-:-:S04]  /*0260*/  LEA R8, P0, R14, UR8, 0x2 ;  /* 0x000000080e087c11 */ /* 0x000fc8000f8010ff */
[----:B------:R-:W-:-:S05]  /*0270*/  LEA.HI.X R9, R14, UR9, R19, 0x2, P0 ;  /* 0x000000090e097c11 */ /* 0x000fca00080f1413 */
[----:B------:R-:W2:Y:S02]  /*0280*/  LDG.E R14, desc[UR6][R8.64] ;  /* 0x00000006080e7981 */ /* 0x000ea4000c1e1900 */
[----:B--2---:R-:W-:-:S04]  /*0290*/  ISETP.NE.AND P0, PT, R0, R14, PT ;  /* 0x0000000e0000720c */ /* 0x004fc80003f05270 */
[----:B------:R-:W-:-:S13]  /*02a0*/  ISETP.EQ.OR P0, PT, R14, -0x1, !P0 ;  /* 0xffffffff0e00780c */ /* 0x000fda0004702670 */
[----:B------:R-:W-:Y:S05]  /*02b0*/  @P0 BRA `(.L_x_1) ;  /* 0x0000000000540947 */ /* 0x000fea0003800000 */
[----:B0-----:R-:W-:-:S05]  /*02c0*/  IMAD.WIDE R8, R15, 0x4, R6 ;  /* 0x000000040f087825 */ /* 0x001fca00078e0206 */
[----:B------:R-:W2:Y:S01]  /*02d0*/  LDG.E R11, desc[UR6][R8.64] ;  /* 0x00000006080b7981 */ /* 0x000ea2000c1e1900 */
[----:B------:R-:W-:Y:S02]  /*02e0*/  SHF.R.S32.HI R19, RZ, 0x1f, R14 ;  /* 0x0000001fff137819 */ /* 0x000fe4000001140e */
[C---:B------:R-:W-:Y:S02]  /*02f0*/  LEA R10, P2, R14.reuse, UR10, 0x2 ;  /* 0x0000000a0e0a7c11 */ /* 0x040fe4000f8410ff */
[----:B--2---:R-:W-:Y:S02]  /*0300*/  ISETP.NE.AND P0, PT, R11, R0, PT ;  /* 0x000000000b00720c */ /* 0x004fe40003f05270 */
[----:B------:R-:W-:-:S11]  /*0310*/  LEA.HI.X R11, R14, UR11, R19, 0x2, P2 ;  /* 0x0000000b0e0b7c11 */ /* 0x000fd600090f1413 */
[----:B------:R-:W-:Y:S04]  /*0320*/  @!P0 STG.E desc[UR6][R8.64], R14 ;  /* 0x0000000e08008986 */ /* 0x000fe8000c101906 */
[----:B------:R-:W2:Y:S02]  /*0330*/  LDG.E R17, desc[UR6][R10.64] ;  /* 0x000000060a117981 */ /* 0x000ea4000c1e1900 */
[----:B--2---:R-:W-:-:S05]  /*0340*/  IMAD.WIDE R12, R17, 0x4, R6 ;  /* 0x00000004110c7825 */ /* 0x004fca00078e0206 */
[----:B------:R-:W2:Y:S02]  /*0350*/  LDG.E R4, desc[UR6][R12.64] ;  /* 0x000000060c047981 */ /* 0x000ea4000c1e1900 */
[----:B--2---:R-:W-:-:S13]  /*0360*/  ISETP.NE.AND P0, PT, R4, R14, PT ;  /* 0x0000000e0400720c */ /* 0x004fda0003f05270 */
[----:B------:R0:W-:Y:S04]  /*0370*/  @!P0 STG.E desc[UR6][R12.64], R0 ;  /* 0x000000000c008986 */ /* 0x0001e8000c101906 */
[----:B------:R-:W2:Y:S04]  /*0380*/  @!P0 LDG.E R17, desc[UR6][R10.64] ;  /* 0x000000060a118981 */ /* 0x000ea8000c1e1900 */
[----:B------:R-:W3:Y:S01]  /*0390*/  LDG.E R15, desc[UR6][R2.64] ;  /* 0x00000006020f7981 */ /* 0x000ee2000c1e1900 */
[----:B0-----:R-:W-:-:S03]  /*03a0*/  IMAD.MOV.U32 R0, RZ, RZ, R14 ;  /* 0x000000ffff007224 */ /* 0x001fc600078e000e */
[----:B--2---:R0:W-:Y:S04]  /*03b0*/  STG.E desc[UR6][R2.64], R17 ;  /* 0x0000001102007986 */ /* 0x0041e8000c101906 */
[----:B---3--:R1:W-:Y:S01]  /*03c0*/  STG.E desc[UR6][R10.64], R15 ;  /* 0x0000000f0a007986 */ /* 0x0083e2000c101906 */
[----:B------:R-:W-:Y:S01]  /*03d0*/  ISETP.NE.AND P0, PT, R15, R14, PT ;  /* 0x0000000e0f00720c */ /* 0x000fe20003f05270 */
[----:B0-----:R-:W-:Y:S02]  /*03e0*/  IMAD.MOV.U32 R2, RZ, RZ, R10 ;  /* 0x000000ffff027224 */ /* 0x001fe400078e000a */
[----:B------:R-:W-:-:S10]  /*03f0*/  IMAD.MOV.U32 R3, RZ, RZ, R11 ;  /* 0x000000ffff037224 */ /* 0x000fd400078e000b */
[----:B-1----:R-:W-:Y:S05]  /*0400*/  @P0 BRA `(.L_x_2) ;  /* 0xfffffffc00940947 */ /* 0x002fea000383ffff */
.L_x_1:
[----:B------:R-:W-:Y:S05]  /*0410*/  BSYNC.RECONVERGENT B0 ;  /* 0x0000000000007941 */ /* 0x000fea0003800200 */
.L_x_0:
[----:B------:R-:W-:Y:S05]  /*0420*/  @P1 BRA `(.L_x_3) ;  /* 0xfffffffc001c1947 */ /* 0x000fea000383ffff */
[----:B------:R-:W-:Y:S05]  /*0430*/  EXIT ;  /* 0x000000000000794d */ /* 0x000fea0003800000 */
.L_x_4:
[----:B------:R-:W-:-:S00]  /*0440*/  BRA `(.L_x_4) ;  /* 0xfffffffc00fc7947 */ /* 0x000fc0000383ffff */
[----:B------:R-:W-:-:S00]  /*0450*/  NOP ;  /* 0x0000000000007918 */ /* 0x000fc00000000000 */
        /* <DEDUP_REMOVED lines=10> */
.L_x_7:


//--------------------- .text._Z17compute_positionsPiS_ --------------------------
	.section	.text._Z17compute_positionsPiS_,"ax",@progbits
	.align	128
        .global         _Z17compute_positionsPiS_
        .type           _Z17compute_positionsPiS_,@function
        .size           _Z17compute_positionsPiS_,(.L_x_8 - _Z17compute_positionsPiS_)
        .other          _Z17compute_positionsPiS_,@"STO_CUDA_ENTRY STV_DEFAULT"
_Z17compute_positionsPiS_:
.text._Z17compute_positionsPiS_:
[----:B------:R-:W-:Y:S01]  /*0000*/  LDC R1, c[0x0][0x37c] ;  /* 0x0000df00ff017b82 */ /* 0x000fe20000000800 */
[----:B------:R-:W0:Y:S07]  /*0010*/  S2R R0, SR_TID.X ;  /* 0x0000000000007919 */ /* 0x000e2e0000002100 */
[----:B------:R-:W0:Y:S01]  /*0020*/  S2UR UR6, SR_CTAID.X ;  /* 0x00000000000679c3 */ /* 0x000e220000002500 */
[----:B------:R-:W1:Y:S07]  /*0030*/  LDCU.64 UR4, c[0x0][0x358] ;  /* 0x00006b00ff0477ac */ /* 0x000e6e0008000a00 */
[----:B------:R-:W0:Y:S08]  /*0040*/  LDC R7, c[0x0][0x360] ;  /* 0x0000d800ff077b82 */ /* 0x000e300000000800 */
[----:B------:R-:W2:Y:S08]  /*0050*/  LDC.64 R2, c[0x0][0x380] ;  /* 0x0000e000ff027b82 */ /* 0x000eb00000000a00 */
[----:B------:R-:W3:Y:S01]  /*0060*/  LDC.64 R4, c[0x0][0x388] ;  /* 0x0000e200ff047b82 */ /* 0x000ee20000000a00 */
[----:B0-----:R-:W-:-:S04]  /*0070*/  IMAD R7, R7, UR6, R0 ;  /* 0x0000000607077c24 */ /* 0x001fc8000f8e0200 */
[----:B--2---:R-:W-:-:S06]  /*0080*/  IMAD.WIDE R2, R7, 0x4, R2 ;  /* 0x0000000407027825 */ /* 0x004fcc00078e0202 */
[----:B-1----:R-:W3:Y:S02]  /*0090*/  LDG.E R3, desc[UR4][R2.64] ;  /* 0x0000000402037981 */ /* 0x002ee4000c1e1900 */
[----:B---3--:R-:W-:-:S05]  /*00a0*/  IMAD.WIDE R4, R3, 0x4, R4 ;  /* 0x0000000403047825 */ /* 0x008fca00078e0204 */
[----:B------:R-:W-:Y:S01]  /*00b0*/  STG.E desc[UR4][R4.64], R7 ;  /* 0x0000000704007986 */ /* 0x000fe2000c101904 */
[----:B------:R-:W-:Y:S05]  /*00c0*/  EXIT ;  /* 0x000000000000794d */ /* 0x000fea0003800000 */
.L_x_5:
        /* <DEDUP_REMOVED lines=11> */
.L_x_8:


//--------------------- .text._Z5resetPi          --------------------------
	.section	.text._Z5resetPi,"ax",@progbits
	.align	128
        .global         _Z5resetPi
        .type           _Z5resetPi,@function
        .size           _Z5resetPi,(.L_x_9 - _Z5resetPi)
        .other          _Z5resetPi,@"STO_CUDA_ENTRY STV_DEFAULT"
_Z5resetPi:
.text._Z5resetPi:
[----:B------:R-:W-:Y:S01]  /*0000*/  LDC R1, c[0x0][0x37c] ;  /* 0x0000df00ff017b82 */ /* 0x000fe20000000800 */
[----:B------:R-:W0:Y:S07]  /*0010*/  S2R R0, SR_TID.X ;  /* 0x0000000000007919 */ /* 0x000e2e0000002100 */
[----:B------:R-:W0:Y:S01]  /*0020*/  S2UR UR6, SR_CTAID.X ;  /* 0x00000000000679c3 */ /* 0x000e220000002500 */
[----:B------:R-:W1:Y:S01]  /*0030*/  LDCU.64 UR4, c[0x0][0x358] ;  /* 0x00006b00ff0477ac */ /* 0x000e620008000a00 */
[----:B------:R-:W-:-:S06]  /*0040*/  MOV R7, 0xffffffff ;  /* 0xffffffff00077802 */ /* 0x000fcc0000000f00 */
[----:B------:R-:W0:Y:S08]  /*0050*/  LDC R5, c[0x0][0x360] ;  /* 0x0000d800ff057b82 */ /* 0x000e300000000800 */
[----:B------:R-:W2:Y:S01]  /*0060*/  LDC.64 R2, c[0x0][0x380] ;  /* 0x0000e000ff027b82 */ /* 0x000ea20000000a00 */
[----:B0-----:R-:W-:-:S04]  /*0070*/  IMAD R5, R5, UR6, R0 ;  /* 0x0000000605057c24 */ /* 0x001fc8000f8e0200 */
[----:B--2---:R-:W-:-:S05]  /*0080*/  IMAD.WIDE R2, R5, 0x4, R2 ;  /* 0x0000000405027825 */ /* 0x004fca00078e0202 */
[----:B-1----:R-:W-:Y:S01]  /*0090*/  STG.E desc[UR4][R2.64], R7 ;  /* 0x0000000702007986 */ /* 0x002fe2000c101904 */
[----:B------:R-:W-:Y:S05]  /*00a0*/  EXIT ;  /* 0x000000000000794d */ /* 0x000fea0003800000 */
.L_x_6:
        /* <DEDUP_REMOVED lines=13> */
.L_x_9:


//--------------------- .nv.shared.reserved.0     --------------------------
	.section	.nv.shared.reserved.0,"aw",@nobits
	.weak		__nv_reservedSMEM_offset_0_alias
	.size		__nv_reservedSMEM_offset_0_alias, 0, 64
	.other		__nv_reservedSMEM_offset_0_alias,@"STO_CUDA_RESERVED_SHARED STV_DEFAULT"
__nv_reservedSMEM_offset_0_alias:
	.zero		0
	.zero		64


//--------------------- .nv.constant0._Z7permutePiS_ii --------------------------
	.section	.nv.constant0._Z7permutePiS_ii,"a",@progbits
	.sectionflags	@""
	.align	4
.nv.constant0._Z7permutePiS_ii:
	.zero		920


//--------------------- .nv.constant0._Z17compute_positionsPiS_ --------------------------
	.section	.nv.constant0._Z17compute_positionsPiS_,"a",@progbits
	.sectionflags	@""
	.align	4
.nv.constant0._Z17compute_positionsPiS_:
	.zero		912


//--------------------- .nv.constant0._Z5resetPi  --------------------------
	.section	.nv.constant0._Z5resetPi,"a",@progbits
	.sectionflags	@""
	.align	4
.nv.constant0._Z5resetPi:
	.zero		904


//--------------------- SYMBOLS --------------------------

	.type		.nv.reservedSmem.offset0,@object
	.size		.nv.reservedSmem.offset0,0x4
